//
// Generated by NVIDIA NVVM Compiler
//
// Compiler Build ID: CL-36424714
// Cuda compilation tools, release 13.0, V13.0.88
// Based on NVVM 20.0.0
//

.version 9.0
.target sm_100
.address_size 64

	// .globl	_Z4min1PiS_i

.visible .entry _Z4min1PiS_i(
	.param .u64 .ptr .align 1 _Z4min1PiS_i_param_0,
	.param .u64 .ptr .align 1 _Z4min1PiS_i_param_1,
	.param .u32 _Z4min1PiS_i_param_2
)
{
	.reg .pred 	%p<10>;
	.reg .b32 	%r<117>;
	.reg .b64 	%rd<16>;

	ld.param.u64 	%rd4, [_Z4min1PiS_i_param_0];
	ld.param.u64 	%rd3, [_Z4min1PiS_i_param_1];
	ld.param.u32 	%r35, [_Z4min1PiS_i_param_2];
	cvta.to.global.u64 	%rd1, %rd4;
	mov.u32 	%r1, %ctaid.x;
	shl.b32 	%r105, %r1, 8;
	setp.le.s32 	%p1, %r35, %r105;
	mov.b32 	%r116, 999999;
	@%p1 bra 	$L__BB0_13;
	add.s32 	%r39, %r105, 1;
	add.s32 	%r40, %r105, 256;
	min.s32 	%r41, %r40, %r35;
	max.s32 	%r3, %r41, %r39;
	and.b32  	%r4, %r3, 15;
	sub.s32 	%r42, %r105, %r3;
	setp.gt.u32 	%p2, %r42, -16;
	mov.b32 	%r116, 999999;
	@%p2 bra 	$L__BB0_4;
	add.s32 	%r44, %r105, %r4;
	sub.s32 	%r101, %r44, %r3;
	add.s64 	%rd2, %rd1, 32;
	mov.b32 	%r116, 999999;
$L__BB0_3:
	.pragma "nounroll";
	mul.wide.s32 	%rd5, %r105, 4;
	add.s64 	%rd6, %rd2, %rd5;
	ld.global.u32 	%r45, [%rd6+-32];
	min.s32 	%r46, %r45, %r116;
	ld.global.u32 	%r47, [%rd6+-28];
	min.s32 	%r48, %r47, %r46;
	ld.global.u32 	%r49, [%rd6+-24];
	min.s32 	%r50, %r49, %r48;
	ld.global.u32 	%r51, [%rd6+-20];
	min.s32 	%r52, %r51, %r50;
	ld.global.u32 	%r53, [%rd6+-16];
	min.s32 	%r54, %r53, %r52;
	ld.global.u32 	%r55, [%rd6+-12];
	min.s32 	%r56, %r55, %r54;
	ld.global.u32 	%r57, [%rd6+-8];
	min.s32 	%r58, %r57, %r56;
	ld.global.u32 	%r59, [%rd6+-4];
	min.s32 	%r60, %r59, %r58;
	ld.global.u32 	%r61, [%rd6];
	min.s32 	%r62, %r61, %r60;
	ld.global.u32 	%r63, [%rd6+4];
	min.s32 	%r64, %r63, %r62;
	ld.global.u32 	%r65, [%rd6+8];
	min.s32 	%r66, %r65, %r64;
	ld.global.u32 	%r67, [%rd6+12];
	min.s32 	%r68, %r67, %r66;
	ld.global.u32 	%r69, [%rd6+16];
	min.s32 	%r70, %r69, %r68;
	ld.global.u32 	%r71, [%rd6+20];
	min.s32 	%r72, %r71, %r70;
	ld.global.u32 	%r73, [%rd6+24];
	min.s32 	%r74, %r73, %r72;
	ld.global.u32 	%r75, [%rd6+28];
	min.s32 	%r116, %r75, %r74;
	add.s32 	%r105, %r105, 16;
	add.s32 	%r101, %r101, 16;
	setp.ne.s32 	%p3, %r101, 0;
	@%p3 bra 	$L__BB0_3;
$L__BB0_4:
	setp.eq.s32 	%p4, %r4, 0;
	@%p4 bra 	$L__BB0_13;
	and.b32  	%r15, %r3, 7;
	setp.lt.u32 	%p5, %r4, 8;
	@%p5 bra 	$L__BB0_7;
	mul.wide.s32 	%rd7, %r105, 4;
	add.s64 	%rd8, %rd1, %rd7;
	ld.global.u32 	%r77, [%rd8];
	min.s32 	%r78, %r77, %r116;
	ld.global.u32 	%r79, [%rd8+4];
	min.s32 	%r80, %r79, %r78;
	ld.global.u32 	%r81, [%rd8+8];
	min.s32 	%r82, %r81, %r80;
	ld.global.u32 	%r83, [%rd8+12];
	min.s32 	%r84, %r83, %r82;
	ld.global.u32 	%r85, [%rd8+16];
	min.s32 	%r86, %r85, %r84;
	ld.global.u32 	%r87, [%rd8+20];
	min.s32 	%r88, %r87, %r86;
	ld.global.u32 	%r89, [%rd8+24];
	min.s32 	%r90, %r89, %r88;
	ld.global.u32 	%r91, [%rd8+28];
	min.s32 	%r116, %r91, %r90;
	add.s32 	%r105, %r105, 8;
$L__BB0_7:
	setp.eq.s32 	%p6, %r15, 0;
	@%p6 bra 	$L__BB0_13;
	and.b32  	%r21, %r3, 3;
	setp.lt.u32 	%p7, %r15, 4;
	@%p7 bra 	$L__BB0_10;
	mul.wide.s32 	%rd9, %r105, 4;
	add.s64 	%rd10, %rd1, %rd9;
	ld.global.u32 	%r93, [%rd10];
	min.s32 	%r94, %r93, %r116;
	ld.global.u32 	%r95, [%rd10+4];
	min.s32 	%r96, %r95, %r94;
	ld.global.u32 	%r97, [%rd10+8];
	min.s32 	%r98, %r97, %r96;
	ld.global.u32 	%r99, [%rd10+12];
	min.s32 	%r116, %r99, %r98;
	add.s32 	%r105, %r105, 4;
$L__BB0_10:
	setp.eq.s32 	%p8, %r21, 0;
	@%p8 bra 	$L__BB0_13;
	neg.s32 	%r113, %r21;
$L__BB0_12:
	.pragma "nounroll";
	mul.wide.s32 	%rd11, %r105, 4;
	add.s64 	%rd12, %rd1, %rd11;
	ld.global.u32 	%r100, [%rd12];
	min.s32 	%r116, %r100, %r116;
	add.s32 	%r105, %r105, 1;
	add.s32 	%r113, %r113, 1;
	setp.ne.s32 	%p9, %r113, 0;
	@%p9 bra 	$L__BB0_12;
$L__BB0_13:
	cvta.to.global.u64 	%rd13, %rd3;
	mul.wide.u32 	%rd14, %r1, 4;
	add.s64 	%rd15, %rd13, %rd14;
	st.global.u32 	[%rd15], %r116;
	ret;

}


// ===== COMPILED SASS (sm_100) =====

	.target	sm_100

	.elftype	@"ET_EXEC"


//--------------------- .note.nv.tkinfo           --------------------------
	.section	.note.nv.tkinfo,"",@"SHT_NOTE"
	.sectionflags	@"SHF_NOTE_NV_TKINFO"
	.tkinfo
        /*0018*/ 	.word	0x00000002
        /*0030*/ 	.string	""
        /*0030*/ 	.string	"ptxas"
        /*0030*/ 	.string	"Cuda compilation tools, release 13.0, V13.0.88"
        /*0030*/ 	.string	"Build cuda_13.0.r13.0/compiler.36424714_0"
        /*0030*/ 	.string	"-arch sm_100 -m 64 "



//--------------------- .note.nv.cuinfo           --------------------------
	.section	.note.nv.cuinfo,"",@"SHT_NOTE"
	.sectionflags	@"SHF_NOTE_NV_CUINFO"
        /*0018*/ 	.short	0x0002
        /*001a*/ 	.short	0x0064
        /*001c*/ 	.short	0x0082
	.zero		2


//--------------------- .nv.info                  --------------------------
	.section	.nv.info,"",@"SHT_CUDA_INFO"
	.align	4


	//----- nvinfo : EIATTR_REGCOUNT
	.align		4
        /*0000*/ 	.byte	0x04, 0x2f
        /*0002*/ 	.short	(.L_1 - .L_0)
	.align		4
.L_0:
        /*0004*/ 	.word	index@(_Z4min1PiS_i)
        /*0008*/ 	.word	0x0000001d


	//----- nvinfo : EIATTR_FRAME_SIZE
	.align		4
.L_1:
        /*000c*/ 	.byte	0x04, 0x11
        /*000e*/ 	.short	(.L_3 - .L_2)
	.align		4
.L_2:
        /*0010*/ 	.word	index@(_Z4min1PiS_i)
        /*0014*/ 	.word	0x00000000


	//----- nvinfo : EIATTR_MIN_STACK_SIZE
	.align		4
.L_3:
        /*0018*/ 	.byte	0x04, 0x12
        /*001a*/ 	.short	(.L_5 - .L_4)
	.align		4
.L_4:
        /*001c*/ 	.word	index@(_Z4min1PiS_i)
        /*0020*/ 	.word	0x00000000
.L_5:


//--------------------- .nv.compat                --------------------------
	.section	.nv.compat,"",@"SHT_CUDA_COMPAT_INFO"
	.align	4
        /*0000*/ 	.byte	0x02, 0x09, 0x00, 0x00, 0x02, 0x02, 0x01, 0x00, 0x02, 0x05, 0x05, 0x00, 0x03, 0x07, 0x01, 0x01
        /*0010*/ 	.byte	0x02, 0x03, 0x00, 0x00, 0x02, 0x06, 0x01, 0x00, 0x04, 0x0b, 0x08, 0x00, 0x09, 0x00, 0x00, 0x00
        /*0020*/ 	.byte	0x00, 0x00, 0x00, 0x00


//--------------------- .nv.info._Z4min1PiS_i     --------------------------
	.section	.nv.info._Z4min1PiS_i,"",@"SHT_CUDA_INFO"
	.sectionflags	@""
	.align	4


	//----- nvinfo : EIATTR_CUDA_API_VERSION
	.align		4
        /*0000*/ 	.byte	0x04, 0x37
        /*0002*/ 	.short	(.L_7 - .L_6)
.L_6:
        /*0004*/ 	.word	0x00000082


	//----- nvinfo : EIATTR_KPARAM_INFO
	.align		4
.L_7:
        /*0008*/ 	.byte	0x04, 0x17
        /*000a*/ 	.short	(.L_9 - .L_8)
.L_8:
        /*000c*/ 	.word	0x00000000
        /*0010*/ 	.short	0x0002
        /*0012*/ 	.short	0x0010
        /*0014*/ 	.byte	0x00, 0xf0, 0x11, 0x00


	//----- nvinfo : EIATTR_KPARAM_INFO
	.align		4
.L_9:
        /*0018*/ 	.byte	0x04, 0x17
        /*001a*/ 	.short	(.L_11 - .L_10)
.L_10:
        /*001c*/ 	.word	0x00000000
        /*0020*/ 	.short	0x0001
        /*0022*/ 	.short	0x0008
        /*0024*/ 	.byte	0x00, 0xf5, 0x21, 0x00


	//----- nvinfo : EIATTR_KPARAM_INFO
	.align		4
.L_11:
        /*0028*/ 	.byte	0x04, 0x17
        /*002a*/ 	.short	(.L_13 - .L_12)
.L_12:
        /*002c*/ 	.word	0x00000000
        /*0030*/ 	.short	0x0000
        /*0032*/ 	.short	0x0000
        /*0034*/ 	.byte	0x00, 0xf5, 0x21, 0x00


	//----- nvinfo : EIATTR_SPARSE_MMA_MASK
	.align		4
.L_13:
        /*0038*/ 	.byte	0x03, 0x50
        /*003a*/ 	.short	0x0000


	//----- nvinfo : EIATTR_MAXREG_COUNT
	.align		4
        /*003c*/ 	.byte	0x03, 0x1b
        /*003e*/ 	.short	0x00ff


	//----- nvinfo : EIATTR_MERCURY_ISA_VERSION
	.align		4
        /*0040*/ 	.byte	0x03, 0x5f
        /*0042*/ 	.short	0x0101


	//----- nvinfo : EIATTR_VRC_CTA_INIT_COUNT
	.align		4
        /*0044*/ 	.byte	0x02, 0x4a
	.zero		1
	.zero		1


	//----- nvinfo : EIATTR_EXIT_INSTR_OFFSETS
	.align		4
        /*0048*/ 	.byte	0x04, 0x1c
        /*004a*/ 	.short	(.L_15 - .L_14)


	//   ....[0]....
.L_14:
        /*004c*/ 	.word	0x00000610


	//----- nvinfo : EIATTR_CBANK_PARAM_SIZE
	.align		4
.L_15:
        /*0050*/ 	.byte	0x03, 0x19
        /*0052*/ 	.short	0x0014


	//----- nvinfo : EIATTR_PARAM_CBANK
	.align		4
        /*0054*/ 	.byte	0x04, 0x0a
        /*0056*/ 	.short	(.L_17 - .L_16)
	.align		4
.L_16:
        /*0058*/ 	.word	index@(.nv.constant0._Z4min1PiS_i)
        /*005c*/ 	.short	0x0380
        /*005e*/ 	.short	0x0014


	//----- nvinfo : EIATTR_SW_WAR
	.align		4
.L_17:
        /*0060*/ 	.byte	0x04, 0x36
        /*0062*/ 	.short	(.L_19 - .L_18)
.L_18:
        /*0064*/ 	.word	0x00000008
.L_19:


//--------------------- .nv.callgraph             --------------------------
	.section	.nv.callgraph,"",@"SHT_CUDA_CALLGRAPH"
	.align	4
	.sectionentsize	8
	.align		4
        /*0000*/ 	.word	0x00000000
	.align		4
        /*0004*/ 	.word	0xffffffff
	.align		4
        /*0008*/ 	.word	0x00000000
	.align		4
        /*000c*/ 	.word	0xfffffffe
	.align		4
        /*0010*/ 	.word	0x00000000
	.align		4
        /*0014*/ 	.word	0xfffffffd
	.align		4
        /*0018*/ 	.word	0x00000000
	.align		4
        /*001c*/ 	.word	0xfffffffc


//--------------------- .text._Z4min1PiS_i        --------------------------
	.section	.text._Z4min1PiS_i,"ax",@progbits
	.align	128
        .global         _Z4min1PiS_i
        .type           _Z4min1PiS_i,@function
        .size           _Z4min1PiS_i,(.L_x_7 - _Z4min1PiS_i)
        .other          _Z4min1PiS_i,@"STO_CUDA_ENTRY STV_DEFAULT"
_Z4min1PiS_i:
.text._Z4min1PiS_i:
[----:B------:R-:W-:Y:S01]  /*0000*/  LDC R1, c[0x0][0x37c] ;  /* 0x0000df00ff017b82 */ /* 0x000fe20000000800 */
[----:B------:R-:W0:Y:S07]  /*0010*/  S2R R6, SR_CTAID.X ;  /* 0x0000000000067919 */ /* 0x000e2e0000002500 */
[----:B------:R-:W1:Y:S01]  /*0020*/  LDC R8, c[0x0][0x390] ;  /* 0x0000e400ff087b82 */ /* 0x000e620000000800 */
[----:B------:R-:W2:Y:S01]  /*0030*/  LDCU.64 UR4, c[0x0][0x358] ;  /* 0x00006b00ff0477ac */ /* 0x000ea20008000a00 */
[----:B------:R-:W-:-:S02]  /*0040*/  IMAD.MOV.U32 R0, RZ, RZ, 0xf423f ;  /* 0x000f423fff007424 */ /* 0x000fc400078e00ff */
[----:B0-----:R-:W-:-:S05]  /*0050*/  IMAD.SHL.U32 R7, R6, 0x100, RZ ;  /* 0x0000010006077824 */ /* 0x001fca00078e00ff */
[----:B-1----:R-:W-:-:S13]  /*0060*/  ISETP.GE.AND P0, PT, R7, R8, PT ;  /* 0x000000080700720c */ /* 0x002fda0003f06270 */
[----:B--2---:R-:W-:Y:S05]  /*0070*/  @P0 BRA `(.L_x_0) ;  /* 0x0000000400580947 */ /* 0x004fea0003800000 */
[----:B------:R-:W-:-:S04]  /*0080*/  VIADDMNMX R8, R7, 0x100, R8, PT ;  /* 0x0000010007087846 */ /* 0x000fc80003800108 */
[----:B------:R-:W-:-:S04]  /*0090*/  VIADDMNMX R8, R7, 0x1, R8, !PT ;  /* 0x0000000107087846 */ /* 0x000fc80007800108 */
[----:B------:R-:W-:Y:S01]  /*00a0*/  LOP3.LUT R10, R8, 0xf, RZ, 0xc0, !PT ;  /* 0x0000000f080a7812 */ /* 0x000fe200078ec0ff */
[----:B------:R-:W-:-:S03]  /*00b0*/  IMAD.IADD R0, R7, 0x1, -R8 ;  /* 0x0000000107007824 */ /* 0x000fc600078e0a08 */
[----:B------:R-:W-:Y:S02]  /*00c0*/  ISETP.NE.AND P0, PT, R10, RZ, PT ;  /* 0x000000ff0a00720c */ /* 0x000fe40003f05270 */
[----:B------:R-:W-:Y:S01]  /*00d0*/  ISETP.GT.U32.AND P1, PT, R0, -0x10, PT ;  /* 0xfffffff00000780c */ /* 0x000fe20003f24070 */
[----:B------:R-:W-:-:S12]  /*00e0*/  IMAD.MOV.U32 R0, RZ, RZ, 0xf423f ;  /* 0x000f423fff007424 */ /* 0x000fd800078e00ff */
[----:B------:R-:W-:Y:S05]  /*00f0*/  @P1 BRA `(.L_x_1) ;  /* 0x0000000000881947 */ /* 0x000fea0003800000 */
[----:B------:R-:W0:Y:S01]  /*0100*/  LDC.64 R2, c[0x0][0x380] ;  /* 0x0000e000ff027b82 */ /* 0x000e220000000a00 */
[----:B------:R-:W-:Y:S01]  /*0110*/  IADD3 R15, PT, PT, -R8, R7, R10 ;  /* 0x00000007080f7210 */ /* 0x000fe20007ffe10a */
[----:B------:R-:W-:Y:S01]  /*0120*/  IMAD.MOV.U32 R0, RZ, RZ, 0xf423f ;  /* 0x000f423fff007424 */ /* 0x000fe200078e00ff */
[----:B0-----:R-:W-:-:S05]  /*0130*/  IADD3 R2, P1, PT, R2, 0x20, RZ ;  /* 0x0000002002027810 */ /* 0x001fca0007f3e0ff */
[----:B------:R-:W-:-:S08]  /*0140*/  IMAD.X R3, RZ, RZ, R3, P1 ;  /* 0x000000ffff037224 */ /* 0x000fd000008e0603 */
.L_x_2:
[----:B------:R-:W-:-:S05]  /*0150*/  IMAD.WIDE R4, R7, 0x4, R2 ;  /* 0x0000000407047825 */ /* 0x000fca00078e0202 */
[----:B------:R-:W2:Y:S04]  /*0160*/  LDG.E R19, desc[UR4][R4.64+-0x20] ;  /* 0xffffe00404137981 */ /* 0x000ea8000c1e1900 */
[----:B------:R-:W2:Y:S04]  /*0170*/  LDG.E R20, desc[UR4][R4.64+-0x1c] ;  /* 0xffffe40404147981 */ /* 0x000ea8000c1e1900 */
[----:B------:R-:W3:Y:S04]  /*0180*/  LDG.E R22, desc[UR4][R4.64+-0x18] ;  /* 0xffffe80404167981 */ /* 0x000ee8000c1e1900 */
[----:B------:R-:W3:Y:S04]  /*0190*/  LDG.E R21, desc[UR4][R4.64+-0x14] ;  /* 0xffffec0404157981 */ /* 0x000ee8000c1e1900 */
[----:B------:R-:W4:Y:S04]  /*01a0*/  LDG.E R24, desc[UR4][R4.64+-0x10] ;  /* 0xfffff00404187981 */ /* 0x000f28000c1e1900 */
[----:B------:R-:W4:Y:S04]  /*01b0*/  LDG.E R23, desc[UR4][R4.64+-0xc] ;  /* 0xfffff40404177981 */ /* 0x000f28000c1e1900 */
[----:B------:R-:W5:Y:S04]  /*01c0*/  LDG.E R26, desc[UR4][R4.64+-0x8] ;  /* 0xfffff804041a7981 */ /* 0x000f68000c1e1900 */
        /* <DEDUP_REMOVED lines=8> */
[----:B------:R-:W5:Y:S01]  /*0250*/  LDG.E R18, desc[UR4][R4.64+0x1c] ;  /* 0x00001c0404127981 */ /* 0x000f62000c1e1900 */
[----:B------:R-:W-:-:S02]  /*0260*/  VIADD R15, R15, 0x10 ;  /* 0x000000100f0f7836 */ /* 0x000fc40000000000 */
[----:B------:R-:W-:-:S03]  /*0270*/  VIADD R7, R7, 0x10 ;  /* 0x0000001007077836 */ /* 0x000fc60000000000 */
[----:B------:R-:W-:Y:S02]  /*0280*/  ISETP.NE.AND P1, PT, R15, RZ, PT ;  /* 0x000000ff0f00720c */ /* 0x000fe40003f25270 */
[----:B--2---:R-:W-:-:S04]  /*0290*/  VIMNMX3 R19, R19, R0, R20, PT ;  /* 0x000000001313720f */ /* 0x004fc80003800114 */
[----:B---3--:R-:W-:-:S04]  /*02a0*/  VIMNMX3 R19, R22, R19, R21, PT ;  /* 0x000000131613720f */ /* 0x008fc80003800115 */
[----:B----4-:R-:W-:-:S04]  /*02b0*/  VIMNMX3 R19, R24, R19, R23, PT ;  /* 0x000000131813720f */ /* 0x010fc80003800117 */
[----:B-----5:R-:W-:-:S04]  /*02c0*/  VIMNMX3 R19, R26, R19, R25, PT ;  /* 0x000000131a13720f */ /* 0x020fc80003800119 */
[----:B------:R-:W-:-:S04]  /*02d0*/  VIMNMX3 R16, R16, R19, R17, PT ;  /* 0x000000131010720f */ /* 0x000fc80003800111 */
[----:B------:R-:W-:-:S04]  /*02e0*/  VIMNMX3 R9, R14, R16, R9, PT ;  /* 0x000000100e09720f */ /* 0x000fc80003800109 */
[----:B------:R-:W-:-:S04]  /*02f0*/  VIMNMX3 R9, R12, R9, R13, PT ;  /* 0x000000090c09720f */ /* 0x000fc8000380010d */
[----:B------:R-:W-:Y:S01]  /*0300*/  VIMNMX3 R0, R11, R9, R18, PT ;  /* 0x000000090b00720f */ /* 0x000fe20003800112 */
[----:B------:R-:W-:Y:S06]  /*0310*/  @P1 BRA `(.L_x_2) ;  /* 0xfffffffc008c1947 */ /* 0x000fec000383ffff */
.L_x_1:
[----:B------:R-:W-:Y:S05]  /*0320*/  @!P0 BRA `(.L_x_0) ;  /* 0x0000000000ac8947 */ /* 0x000fea0003800000 */
[----:B------:R-:W-:Y:S02]  /*0330*/  ISETP.GE.U32.AND P0, PT, R10, 0x8, PT ;  /* 0x000000080a00780c */ /* 0x000fe40003f06070 */
[----:B------:R-:W-:-:S04]  /*0340*/  LOP3.LUT R15, R8, 0x7, RZ, 0xc0, !PT ;  /* 0x00000007080f7812 */ /* 0x000fc800078ec0ff */
[----:B------:R-:W-:-:S07]  /*0350*/  ISETP.NE.AND P1, PT, R15, RZ, PT ;  /* 0x000000ff0f00720c */ /* 0x000fce0003f25270 */
[----:B------:R-:W-:Y:S06]  /*0360*/  @!P0 BRA `(.L_x_3) ;  /* 0x00000000003c8947 */ /* 0x000fec0003800000 */
[----:B------:R-:W0:Y:S02]  /*0370*/  LDC.64 R2, c[0x0][0x380] ;  /* 0x0000e000ff027b82 */ /* 0x000e240000000a00 */
[----:B0-----:R-:W-:-:S05]  /*0380*/  IMAD.WIDE R2, R7, 0x4, R2 ;  /* 0x0000000407027825 */ /* 0x001fca00078e0202 */
[----:B------:R-:W2:Y:S04]  /*0390*/  LDG.E R5, desc[UR4][R2.64] ;  /* 0x0000000402057981 */ /* 0x000ea8000c1e1900 */
[----:B------:R-:W2:Y:S04]  /*03a0*/  LDG.E R4, desc[UR4][R2.64+0x4] ;  /* 0x0000040402047981 */ /* 0x000ea8000c1e1900 */
[----:B------:R-:W3:Y:S04]  /*03b0*/  LDG.E R9, desc[UR4][R2.64+0x8] ;  /* 0x0000080402097981 */ /* 0x000ee8000c1e1900 */
[----:B------:R-:W3:Y:S04]  /*03c0*/  LDG.E R10, desc[UR4][R2.64+0xc] ;  /* 0x00000c04020a7981 */ /* 0x000ee8000c1e1900 */
[----:B------:R-:W4:Y:S04]  /*03d0*/  LDG.E R11, desc[UR4][R2.64+0x10] ;  /* 0x00001004020b7981 */ /* 0x000f28000c1e1900 */
[----:B------:R-:W4:Y:S04]  /*03e0*/  LDG.E R12, desc[UR4][R2.64+0x14] ;  /* 0x00001404020c7981 */ /* 0x000f28000c1e1900 */
[----:B------:R-:W5:Y:S04]  /*03f0*/  LDG.E R13, desc[UR4][R2.64+0x18] ;  /* 0x00001804020d7981 */ /* 0x000f68000c1e1900 */
[----:B------:R-:W5:Y:S01]  /*0400*/  LDG.E R14, desc[UR4][R2.64+0x1c] ;  /* 0x00001c04020e7981 */ /* 0x000f62000c1e1900 */
[----:B------:R-:W-:Y:S01]  /*0410*/  VIADD R7, R7, 0x8 ;  /* 0x0000000807077836 */ /* 0x000fe20000000000 */
[----:B--2---:R-:W-:-:S04]  /*0420*/  VIMNMX3 R4, R5, R0, R4, PT ;  /* 0x000000000504720f */ /* 0x004fc80003800104 */
[----:B---3--:R-:W-:-:S04]  /*0430*/  VIMNMX3 R4, R9, R4, R10, PT ;  /* 0x000000040904720f */ /* 0x008fc8000380010a */
[----:B----4-:R-:W-:-:S04]  /*0440*/  VIMNMX3 R4, R11, R4, R12, PT ;  /* 0x000000040b04720f */ /* 0x010fc8000380010c */
[----:B-----5:R-:W-:-:S07]  /*0450*/  VIMNMX3 R0, R13, R4, R14, PT ;  /* 0x000000040d00720f */ /* 0x020fce000380010e */
.L_x_3:
        /* <DEDUP_REMOVED lines=10> */
[----:B------:R-:W3:Y:S01]  /*0500*/  LDG.E R10, desc[UR4][R2.64+0xc] ;  /* 0x00000c04020a7981 */ /* 0x000ee2000c1e1900 */
[----:B------:R-:W-:Y:S01]  /*0510*/  VIADD R7, R7, 0x4 ;  /* 0x0000000407077836 */ /* 0x000fe20000000000 */
[----:B--2---:R-:W-:-:S04]  /*0520*/  VIMNMX3 R0, R5, R0, R4, PT ;  /* 0x000000000500720f */ /* 0x004fc80003800104 */
[----:B---3--:R-:W-:-:S07]  /*0530*/  VIMNMX3 R0, R9, R0, R10, PT ;  /* 0x000000000900720f */ /* 0x008fce000380010a */
.L_x_4:
[----:B------:R-:W-:Y:S05]  /*0540*/  @!P1 BRA `(.L_x_0) ;  /* 0x0000000000249947 */ /* 0x000fea0003800000 */
[----:B------:R-:W0:Y:S01]  /*0550*/  LDC.64 R4, c[0x0][0x380] ;  /* 0x0000e000ff047b82 */ /* 0x000e220000000a00 */
[----:B------:R-:W-:-:S07]  /*0560*/  IMAD.MOV R8, RZ, RZ, -R8 ;  /* 0x000000ffff087224 */ /* 0x000fce00078e0a08 */
.L_x_5:
[----:B0-----:R-:W-:-:S06]  /*0570*/  IMAD.WIDE R2, R7, 0x4, R4 ;  /* 0x0000000407027825 */ /* 0x001fcc00078e0204 */
[----:B------:R-:W2:Y:S01]  /*0580*/  LDG.E R3, desc[UR4][R2.64] ;  /* 0x0000000402037981 */ /* 0x000ea2000c1e1900 */
[----:B------:R-:W-:Y:S02]  /*0590*/  VIADD R8, R8, 0x1 ;  /* 0x0000000108087836 */ /* 0x000fe40000000000 */
[----:B------:R-:W-:-:S03]  /*05a0*/  VIADD R7, R7, 0x1 ;  /* 0x0000000107077836 */ /* 0x000fc60000000000 */
[----:B------:R-:W-:Y:S02]  /*05b0*/  ISETP.NE.AND P0, PT, R8, RZ, PT ;  /* 0x000000ff0800720c */ /* 0x000fe40003f05270 */
[----:B--2---:R-:W-:-:S11]  /*05c0*/  VIMNMX R0, PT, PT, R3, R0, PT ;  /* 0x0000000003007248 */ /* 0x004fd60003fe0100 */
[----:B------:R-:W-:Y:S05]  /*05d0*/  @P0 BRA `(.L_x_5) ;  /* 0xfffffffc00e40947 */ /* 0x000fea000383ffff */
.L_x_0:
[----:B------:R-:W0:Y:S02]  /*05e0*/  LDC.64 R2, c[0x0][0x388] ;  /* 0x0000e200ff027b82 */ /* 0x000e240000000a00 */
[----:B0-----:R-:W-:-:S05]  /*05f0*/  IMAD.WIDE.U32 R6, R6, 0x4, R2 ;  /* 0x0000000406067825 */ /* 0x001fca00078e0002 */
[----:B------:R-:W-:Y:S01]  /*0600*/  STG.E desc[UR4][R6.64], R0 ;  /* 0x0000000006007986 */ /* 0x000fe2000c101904 */
[----:B------:R-:W-:Y:S05]  /*0610*/  EXIT ;  /* 0x000000000000794d */ /* 0x000fea0003800000 */
.L_x_6:
[----:B------:R-:W-:-:S00]  /*0620*/  BRA `(.L_x_6) ;  /* 0xfffffffc00fc7947 */ /* 0x000fc0000383ffff */
[----:B------:R-:W-:-:S00]  /*0630*/  NOP ;  /* 0x0000000000007918 */ /* 0x000fc00000000000 */
        /* <DEDUP_REMOVED lines=12> */
.L_x_7:


//--------------------- .nv.shared.reserved.0     --------------------------
	.section	.nv.shared.reserved.0,"aw",@nobits
	.weak		__nv_reservedSMEM_offset_0_alias
	.size		__nv_reservedSMEM_offset_0_alias, 0, 64
	.other		__nv_reservedSMEM_offset_0_alias,@"STO_CUDA_RESERVED_SHARED STV_DEFAULT"
__nv_reservedSMEM_offset_0_alias:
	.zero		0
	.zero		64


//--------------------- .nv.constant0._Z4min1PiS_i --------------------------
	.section	.nv.constant0._Z4min1PiS_i,"a",@progbits
	.sectionflags	@""
	.align	4
.nv.constant0._Z4min1PiS_i:
	.zero		916


//--------------------- SYMBOLS --------------------------

	.type		.nv.reservedSmem.offset0,@object
	.size		.nv.reservedSmem.offset0,0x4
